//
// Generated by NVIDIA NVVM Compiler
//
// Compiler Build ID: CL-36424714
// Cuda compilation tools, release 13.0, V13.0.88
// Based on NVVM 20.0.0
//

.version 9.0
.target sm_100
.address_size 64

	// .globl	_Z5greetv
.extern .func  (.param .b32 func_retval0) vprintf
(
	.param .b64 vprintf_param_0,
	.param .b64 vprintf_param_1
)
;
.global .align 1 .b8 $str[13] = {72, 101, 108, 108, 111, 32, 87, 111, 114, 108, 100, 10};

.visible .entry _Z5greetv()
{
	.reg .b32 	%r<3>;
	.reg .b64 	%rd<3>;

	mov.u64 	%rd1, $str;
	cvta.global.u64 	%rd2, %rd1;
	{ // callseq 0, 0
	.param .b64 param0;
	st.param.b64 	[param0], %rd2;
	.param .b64 param1;
	st.param.b64 	[param1], 0;
	.param .b32 retval0;
	call.uni (retval0), 
	vprintf, 
	(
	param0, 
	param1
	);
	ld.param.b32 	%r1, [retval0];
	} // callseq 0
	ret;

}


// ===== COMPILED SASS (sm_100) =====

	.target	sm_100

	.elftype	@"ET_EXEC"


//--------------------- .note.nv.tkinfo           --------------------------
	.section	.note.nv.tkinfo,"",@"SHT_NOTE"
	.sectionflags	@"SHF_NOTE_NV_TKINFO"
	.tkinfo
        /*0018*/ 	.word	0x00000002
        /*0030*/ 	.string	""
        /*0030*/ 	.string	"ptxas"
        /*0030*/ 	.string	"Cuda compilation tools, release 13.0, V13.0.88"
        /*0030*/ 	.string	"Build cuda_13.0.r13.0/compiler.36424714_0"
        /*0030*/ 	.string	"-arch sm_100 -m 64 "



//--------------------- .note.nv.cuinfo           --------------------------
	.section	.note.nv.cuinfo,"",@"SHT_NOTE"
	.sectionflags	@"SHF_NOTE_NV_CUINFO"
        /*0018*/ 	.short	0x0002
        /*001a*/ 	.short	0x0064
        /*001c*/ 	.short	0x0082
	.zero		2


//--------------------- .nv.info                  --------------------------
	.section	.nv.info,"",@"SHT_CUDA_INFO"
	.align	4


	//----- nvinfo : EIATTR_REGCOUNT
	.align		4
        /*0000*/ 	.byte	0x04, 0x2f
        /*0002*/ 	.short	(.L_2 - .L_1)
	.align		4
.L_1:
        /*0004*/ 	.word	index@(_Z5greetv)
        /*0008*/ 	.word	0x00000018


	//----- nvinfo : EIATTR_FRAME_SIZE
	.align		4
.L_2:
        /*000c*/ 	.byte	0x04, 0x11
        /*000e*/ 	.short	(.L_4 - .L_3)
	.align		4
.L_3:
        /*0010*/ 	.word	index@(_Z5greetv)
        /*0014*/ 	.word	0x00000000


	//----- nvinfo : EIATTR_MIN_STACK_SIZE
	.align		4
.L_4:
        /*0018*/ 	.byte	0x04, 0x12
        /*001a*/ 	.short	(.L_6 - .L_5)
	.align		4
.L_5:
        /*001c*/ 	.word	index@(_Z5greetv)
        /*0020*/ 	.word	0x00000000
.L_6:


//--------------------- .nv.compat                --------------------------
	.section	.nv.compat,"",@"SHT_CUDA_COMPAT_INFO"
	.align	4
        /*0000*/ 	.byte	0x02, 0x09, 0x00, 0x00, 0x02, 0x02, 0x01, 0x00, 0x02, 0x05, 0x05, 0x00, 0x03, 0x07, 0x01, 0x01
        /*0010*/ 	.byte	0x02, 0x03, 0x00, 0x00, 0x02, 0x06, 0x01, 0x00, 0x04, 0x0b, 0x08, 0x00, 0x09, 0x00, 0x00, 0x00
        /*0020*/ 	.byte	0x00, 0x00, 0x00, 0x00


//--------------------- .nv.info._Z5greetv        --------------------------
	.section	.nv.info._Z5greetv,"",@"SHT_CUDA_INFO"
	.sectionflags	@""
	.align	4


	//----- nvinfo : EIATTR_CUDA_API_VERSION
	.align		4
        /*0000*/ 	.byte	0x04, 0x37
        /*0002*/ 	.short	(.L_8 - .L_7)
.L_7:
        /*0004*/ 	.word	0x00000082


	//----- nvinfo : EIATTR_SPARSE_MMA_MASK
	.align		4
.L_8:
        /*0008*/ 	.byte	0x03, 0x50
        /*000a*/ 	.short	0x0000


	//----- nvinfo : EIATTR_MAXREG_COUNT
	.align		4
        /*000c*/ 	.byte	0x03, 0x1b
        /*000e*/ 	.short	0x00ff


	//----- nvinfo : EIATTR_EXTERNS
	.align		4
        /*0010*/ 	.byte	0x04, 0x0f
        /*0012*/ 	.short	(.L_10 - .L_9)


	//   ....[0]....
	.align		4
.L_9:
        /*0014*/ 	.word	index@(vprintf)


	//----- nvinfo : EIATTR_MERCURY_ISA_VERSION
	.align		4
.L_10:
        /*0018*/ 	.byte	0x03, 0x5f
        /*001a*/ 	.short	0x0101


	//----- nvinfo : EIATTR_VRC_CTA_INIT_COUNT
	.align		4
        /*001c*/ 	.byte	0x02, 0x4a
	.zero		1
	.zero		1


	//----- nvinfo : EIATTR_SYSCALL_OFFSETS
	.align		4
        /*0020*/ 	.byte	0x04, 0x46
        /*0022*/ 	.short	(.L_12 - .L_11)


	//   ....[0]....
.L_11:
        /*0024*/ 	.word	0x00000080


	//----- nvinfo : EIATTR_EXIT_INSTR_OFFSETS
	.align		4
.L_12:
        /*0028*/ 	.byte	0x04, 0x1c
        /*002a*/ 	.short	(.L_14 - .L_13)


	//   ....[0]....
.L_13:
        /*002c*/ 	.word	0x00000090


	//----- nvinfo : EIATTR_SW_WAR
	.align		4
.L_14:
        /*0030*/ 	.byte	0x04, 0x36
        /*0032*/ 	.short	(.L_16 - .L_15)
.L_15:
        /*0034*/ 	.word	0x00000008
.L_16:


//--------------------- .nv.callgraph             --------------------------
	.section	.nv.callgraph,"",@"SHT_CUDA_CALLGRAPH"
	.align	4
	.sectionentsize	8
	.align		4
        /*0000*/ 	.word	0x00000000
	.align		4
        /*0004*/ 	.word	0xffffffff
	.align		4
        /*0008*/ 	.word	index@(_Z5greetv)
	.align		4
        /*000c*/ 	.word	index@(vprintf)
	.align		4
        /*0010*/ 	.word	0x00000000
	.align		4
        /*0014*/ 	.word	0xfffffffe
	.align		4
        /*0018*/ 	.word	0x00000000
	.align		4
        /*001c*/ 	.word	0xfffffffd
	.align		4
        /*0020*/ 	.word	0x00000000
	.align		4
        /*0024*/ 	.word	0xfffffffc


//--------------------- .nv.constant4             --------------------------
	.section	.nv.constant4,"a",@progbits
	.align	8
	.align		8
.nv.constant4:
        /*0000*/ 	.dword	vprintf
	.align		8
        /*0008*/ 	.dword	$str


//--------------------- .text._Z5greetv           --------------------------
	.section	.text._Z5greetv,"ax",@progbits
	.align	128
        .global         _Z5greetv
        .type           _Z5greetv,@function
        .size           _Z5greetv,(.L_x_2 - _Z5greetv)
        .other          _Z5greetv,@"STO_CUDA_ENTRY STV_DEFAULT"
_Z5greetv:
.text._Z5greetv:
[----:B------:R-:W0:Y:S01]  /*0000*/  LDC R1, c[0x0][0x37c] ;  /* 0x0000df00ff017b82 */ /* 0x000e220000000800 */
[----:B------:R-:W-:Y:S01]  /*0010*/  MOV R0, 0x0 ;  /* 0x0000000000007802 */ /* 0x000fe20000000f00 */
[----:B------:R-:W1:Y:S01]  /*0020*/  LDCU.64 UR4, c[0x4][0x8] ;  /* 0x01000100ff0477ac */ /* 0x000e620008000a00 */
[----:B------:R-:W-:-:S05]  /*0030*/  CS2R R6, SRZ ;  /* 0x0000000000067805 */ /* 0x000fca000001ff00 */
[----:B------:R2:W3:Y:S01]  /*0040*/  LDC.64 R2, c[0x4][R0] ;  /* 0x0100000000027b82 */ /* 0x0004e20000000a00 */
[----:B-1----:R-:W-:Y:S02]  /*0050*/  IMAD.U32 R4, RZ, RZ, UR4 ;  /* 0x00000004ff047e24 */ /* 0x002fe4000f8e00ff */
[----:B--2---:R-:W-:-:S07]  /*0060*/  IMAD.U32 R5, RZ, RZ, UR5 ;  /* 0x00000005ff057e24 */ /* 0x004fce000f8e00ff */
[----:B------:R-:W-:-:S07]  /*0070*/  LEPC R20, `(.L_x_0) ;  /* 0x000000001014794e */ /* 0x000fce0000000000 */
[----:B0--3--:R-:W-:Y:S05]  /*0080*/  CALL.ABS.NOINC R2 ;  /* 0x0000000002007343 */ /* 0x009fea0003c00000 */
.L_x_0:
[----:B------:R-:W-:Y:S05]  /*0090*/  EXIT ;  /* 0x000000000000794d */ /* 0x000fea0003800000 */
.L_x_1:
[----:B------:R-:W-:-:S00]  /*00a0*/  BRA `(.L_x_1) ;  /* 0xfffffffc00fc7947 */ /* 0x000fc0000383ffff */
[----:B------:R-:W-:-:S00]  /*00b0*/  NOP ;  /* 0x0000000000007918 */ /* 0x000fc00000000000 */
        /* <DEDUP_REMOVED lines=12> */
.L_x_2:


//--------------------- .nv.global.init           --------------------------
	.section	.nv.global.init,"aw",@progbits
.nv.global.init:
	.type		$str,@object
	.size		$str,(.L_0 - $str)
$str:
        /*0000*/ 	.byte	0x48, 0x65, 0x6c, 0x6c, 0x6f, 0x20, 0x57, 0x6f, 0x72, 0x6c, 0x64, 0x0a, 0x00
.L_0:


//--------------------- .nv.shared.reserved.0     --------------------------
	.section	.nv.shared.reserved.0,"aw",@nobits
	.weak		__nv_reservedSMEM_offset_0_alias
	.size		__nv_reservedSMEM_offset_0_alias, 0, 64
	.other		__nv_reservedSMEM_offset_0_alias,@"STO_CUDA_RESERVED_SHARED STV_DEFAULT"
__nv_reservedSMEM_offset_0_alias:
	.zero		0
	.zero		64


//--------------------- .nv.constant0._Z5greetv   --------------------------
	.section	.nv.constant0._Z5greetv,"a",@progbits
	.sectionflags	@""
	.align	4
.nv.constant0._Z5greetv:
	.zero		896


//--------------------- SYMBOLS --------------------------

	.type		.nv.reservedSmem.offset0,@object
	.size		.nv.reservedSmem.offset0,0x4
	.type		vprintf,@function
